//
// Generated by NVIDIA NVVM Compiler
//
// Compiler Build ID: CL-36424714
// Cuda compilation tools, release 13.0, V13.0.88
// Based on NVVM 20.0.0
//

.version 9.0
.target sm_100
.address_size 64

	// .globl	_Z10stencil_1DPiS_i
// _ZZ10stencil_1DPiS_iE4temp has been demoted

.visible .entry _Z10stencil_1DPiS_i(
	.param .u64 .ptr .align 1 _Z10stencil_1DPiS_i_param_0,
	.param .u64 .ptr .align 1 _Z10stencil_1DPiS_i_param_1,
	.param .u32 _Z10stencil_1DPiS_i_param_2
)
{
	.reg .pred 	%p<6>;
	.reg .b32 	%r<31>;
	.reg .b64 	%rd<11>;
	// demoted variable
	.shared .align 4 .b8 _ZZ10stencil_1DPiS_iE4temp[88];
	ld.param.u64 	%rd4, [_Z10stencil_1DPiS_i_param_0];
	ld.param.u64 	%rd3, [_Z10stencil_1DPiS_i_param_1];
	ld.param.u32 	%r5, [_Z10stencil_1DPiS_i_param_2];
	cvta.to.global.u64 	%rd1, %rd4;
	mov.u32 	%r6, %tid.x;
	mov.u32 	%r7, %ctaid.x;
	mov.u32 	%r8, %ntid.x;
	mad.lo.s32 	%r1, %r7, %r8, %r6;
	setp.gt.u32 	%p1, %r6, 2;
	shl.b32 	%r9, %r6, 2;
	mov.u32 	%r10, _ZZ10stencil_1DPiS_iE4temp;
	add.s32 	%r2, %r10, %r9;
	mul.wide.s32 	%rd5, %r1, 4;
	add.s64 	%rd2, %rd1, %rd5;
	@%p1 bra 	$L__BB0_6;
	setp.lt.s32 	%p2, %r1, 3;
	mov.b32 	%r30, 0;
	@%p2 bra 	$L__BB0_3;
	add.s32 	%r12, %r1, -3;
	mul.wide.u32 	%rd6, %r12, 4;
	add.s64 	%rd7, %rd1, %rd6;
	ld.global.u32 	%r30, [%rd7];
$L__BB0_3:
	st.shared.u32 	[%r2], %r30;
	add.s32 	%r13, %r1, 16;
	setp.ge.s32 	%p3, %r13, %r5;
	@%p3 bra 	$L__BB0_5;
	ld.global.u32 	%r15, [%rd2+64];
	st.shared.u32 	[%r2+76], %r15;
	bra.uni 	$L__BB0_6;
$L__BB0_5:
	mov.b32 	%r14, 0;
	st.shared.u32 	[%r2+76], %r14;
$L__BB0_6:
	setp.ge.s32 	%p4, %r1, %r5;
	@%p4 bra 	$L__BB0_8;
	ld.global.u32 	%r16, [%rd2];
	st.shared.u32 	[%r2+12], %r16;
$L__BB0_8:
	setp.ge.s32 	%p5, %r1, %r5;
	bar.sync 	0;
	@%p5 bra 	$L__BB0_10;
	ld.shared.u32 	%r17, [%r2];
	ld.shared.u32 	%r18, [%r2+4];
	add.s32 	%r19, %r18, %r17;
	ld.shared.u32 	%r20, [%r2+8];
	add.s32 	%r21, %r20, %r19;
	ld.shared.u32 	%r22, [%r2+12];
	add.s32 	%r23, %r22, %r21;
	ld.shared.u32 	%r24, [%r2+16];
	add.s32 	%r25, %r24, %r23;
	ld.shared.u32 	%r26, [%r2+20];
	add.s32 	%r27, %r26, %r25;
	ld.shared.u32 	%r28, [%r2+24];
	add.s32 	%r29, %r28, %r27;
	cvta.to.global.u64 	%rd8, %rd3;
	add.s64 	%rd10, %rd8, %rd5;
	st.global.u32 	[%rd10], %r29;
$L__BB0_10:
	ret;

}


// ===== COMPILED SASS (sm_100) =====

	.target	sm_100

	.elftype	@"ET_EXEC"


//--------------------- .note.nv.tkinfo           --------------------------
	.section	.note.nv.tkinfo,"",@"SHT_NOTE"
	.sectionflags	@"SHF_NOTE_NV_TKINFO"
	.tkinfo
        /*0018*/ 	.word	0x00000002
        /*0030*/ 	.string	""
        /*0030*/ 	.string	"ptxas"
        /*0030*/ 	.string	"Cuda compilation tools, release 13.0, V13.0.88"
        /*0030*/ 	.string	"Build cuda_13.0.r13.0/compiler.36424714_0"
        /*0030*/ 	.string	"-arch sm_100 -m 64 "



//--------------------- .note.nv.cuinfo           --------------------------
	.section	.note.nv.cuinfo,"",@"SHT_NOTE"
	.sectionflags	@"SHF_NOTE_NV_CUINFO"
        /*0018*/ 	.short	0x0002
        /*001a*/ 	.short	0x0064
        /*001c*/ 	.short	0x0082
	.zero		2


//--------------------- .nv.info                  --------------------------
	.section	.nv.info,"",@"SHT_CUDA_INFO"
	.align	4


	//----- nvinfo : EIATTR_REGCOUNT
	.align		4
        /*0000*/ 	.byte	0x04, 0x2f
        /*0002*/ 	.short	(.L_1 - .L_0)
	.align		4
.L_0:
        /*0004*/ 	.word	index@(_Z10stencil_1DPiS_i)
        /*0008*/ 	.word	0x0000000e


	//----- nvinfo : EIATTR_FRAME_SIZE
	.align		4
.L_1:
        /*000c*/ 	.byte	0x04, 0x11
        /*000e*/ 	.short	(.L_3 - .L_2)
	.align		4
.L_2:
        /*0010*/ 	.word	index@(_Z10stencil_1DPiS_i)
        /*0014*/ 	.word	0x00000000


	//----- nvinfo : EIATTR_MIN_STACK_SIZE
	.align		4
.L_3:
        /*0018*/ 	.byte	0x04, 0x12
        /*001a*/ 	.short	(.L_5 - .L_4)
	.align		4
.L_4:
        /*001c*/ 	.word	index@(_Z10stencil_1DPiS_i)
        /*0020*/ 	.word	0x00000000
.L_5:


//--------------------- .nv.compat                --------------------------
	.section	.nv.compat,"",@"SHT_CUDA_COMPAT_INFO"
	.align	4
        /*0000*/ 	.byte	0x02, 0x09, 0x00, 0x00, 0x02, 0x02, 0x01, 0x00, 0x02, 0x05, 0x05, 0x00, 0x03, 0x07, 0x01, 0x01
        /*0010*/ 	.byte	0x02, 0x03, 0x00, 0x00, 0x02, 0x06, 0x01, 0x00, 0x04, 0x0b, 0x08, 0x00, 0x09, 0x00, 0x00, 0x00
        /*0020*/ 	.byte	0x00, 0x00, 0x00, 0x00


//--------------------- .nv.info._Z10stencil_1DPiS_i --------------------------
	.section	.nv.info._Z10stencil_1DPiS_i,"",@"SHT_CUDA_INFO"
	.sectionflags	@""
	.align	4


	//----- nvinfo : EIATTR_CUDA_API_VERSION
	.align		4
        /*0000*/ 	.byte	0x04, 0x37
        /*0002*/ 	.short	(.L_7 - .L_6)
.L_6:
        /*0004*/ 	.word	0x00000082


	//----- nvinfo : EIATTR_KPARAM_INFO
	.align		4
.L_7:
        /*0008*/ 	.byte	0x04, 0x17
        /*000a*/ 	.short	(.L_9 - .L_8)
.L_8:
        /*000c*/ 	.word	0x00000000
        /*0010*/ 	.short	0x0002
        /*0012*/ 	.short	0x0010
        /*0014*/ 	.byte	0x00, 0xf0, 0x11, 0x00


	//----- nvinfo : EIATTR_KPARAM_INFO
	.align		4
.L_9:
        /*0018*/ 	.byte	0x04, 0x17
        /*001a*/ 	.short	(.L_11 - .L_10)
.L_10:
        /*001c*/ 	.word	0x00000000
        /*0020*/ 	.short	0x0001
        /*0022*/ 	.short	0x0008
        /*0024*/ 	.byte	0x00, 0xf5, 0x21, 0x00


	//----- nvinfo : EIATTR_KPARAM_INFO
	.align		4
.L_11:
        /*0028*/ 	.byte	0x04, 0x17
        /*002a*/ 	.short	(.L_13 - .L_12)
.L_12:
        /*002c*/ 	.word	0x00000000
        /*0030*/ 	.short	0x0000
        /*0032*/ 	.short	0x0000
        /*0034*/ 	.byte	0x00, 0xf5, 0x21, 0x00


	//----- nvinfo : EIATTR_SPARSE_MMA_MASK
	.align		4
.L_13:
        /*0038*/ 	.byte	0x03, 0x50
        /*003a*/ 	.short	0x0000


	//----- nvinfo : EIATTR_MAXREG_COUNT
	.align		4
        /*003c*/ 	.byte	0x03, 0x1b
        /*003e*/ 	.short	0x00ff


	//----- nvinfo : EIATTR_NUM_BARRIERS
	.align		4
        /*0040*/ 	.byte	0x02, 0x4c
        /*0042*/ 	.byte	0x01
	.zero		1


	//----- nvinfo : EIATTR_MERCURY_ISA_VERSION
	.align		4
        /*0044*/ 	.byte	0x03, 0x5f
        /*0046*/ 	.short	0x0101


	//----- nvinfo : EIATTR_VRC_CTA_INIT_COUNT
	.align		4
        /*0048*/ 	.byte	0x02, 0x4a
	.zero		1
	.zero		1


	//----- nvinfo : EIATTR_EXIT_INSTR_OFFSETS
	.align		4
        /*004c*/ 	.byte	0x04, 0x1c
        /*004e*/ 	.short	(.L_15 - .L_14)


	//   ....[0]....
.L_14:
        /*0050*/ 	.word	0x00000240


	//   ....[1]....
        /*0054*/ 	.word	0x00000320


	//----- nvinfo : EIATTR_CRS_STACK_SIZE
	.align		4
.L_15:
        /*0058*/ 	.byte	0x04, 0x1e
        /*005a*/ 	.short	(.L_17 - .L_16)
.L_16:
        /*005c*/ 	.word	0x00000000


	//----- nvinfo : EIATTR_CBANK_PARAM_SIZE
	.align		4
.L_17:
        /*0060*/ 	.byte	0x03, 0x19
        /*0062*/ 	.short	0x0014


	//----- nvinfo : EIATTR_PARAM_CBANK
	.align		4
        /*0064*/ 	.byte	0x04, 0x0a
        /*0066*/ 	.short	(.L_19 - .L_18)
	.align		4
.L_18:
        /*0068*/ 	.word	index@(.nv.constant0._Z10stencil_1DPiS_i)
        /*006c*/ 	.short	0x0380
        /*006e*/ 	.short	0x0014


	//----- nvinfo : EIATTR_SW_WAR
	.align		4
.L_19:
        /*0070*/ 	.byte	0x04, 0x36
        /*0072*/ 	.short	(.L_21 - .L_20)
.L_20:
        /*0074*/ 	.word	0x00000008
.L_21:


//--------------------- .nv.callgraph             --------------------------
	.section	.nv.callgraph,"",@"SHT_CUDA_CALLGRAPH"
	.align	4
	.sectionentsize	8
	.align		4
        /*0000*/ 	.word	0x00000000
	.align		4
        /*0004*/ 	.word	0xffffffff
	.align		4
        /*0008*/ 	.word	0x00000000
	.align		4
        /*000c*/ 	.word	0xfffffffe
	.align		4
        /*0010*/ 	.word	0x00000000
	.align		4
        /*0014*/ 	.word	0xfffffffd
	.align		4
        /*0018*/ 	.word	0x00000000
	.align		4
        /*001c*/ 	.word	0xfffffffc


//--------------------- .text._Z10stencil_1DPiS_i --------------------------
	.section	.text._Z10stencil_1DPiS_i,"ax",@progbits
	.align	128
        .global         _Z10stencil_1DPiS_i
        .type           _Z10stencil_1DPiS_i,@function
        .size           _Z10stencil_1DPiS_i,(.L_x_5 - _Z10stencil_1DPiS_i)
        .other          _Z10stencil_1DPiS_i,@"STO_CUDA_ENTRY STV_DEFAULT"
_Z10stencil_1DPiS_i:
.text._Z10stencil_1DPiS_i:
[----:B------:R-:W-:Y:S01]  /*0000*/  LDC R1, c[0x0][0x37c] ;  /* 0x0000df00ff017b82 */ /* 0x000fe20000000800 */
[----:B------:R-:W0:Y:S07]  /*0010*/  S2R R0, SR_TID.X ;  /* 0x0000000000007919 */ /* 0x000e2e0000002100 */
[----:B------:R-:W1:Y:S01]  /*0020*/  S2UR UR5, SR_CgaCtaId ;  /* 0x00000000000579c3 */ /* 0x000e620000008800 */
[----:B------:R-:W-:Y:S01]  /*0030*/  UMOV UR4, 0x400 ;  /* 0x0000040000047882 */ /* 0x000fe20000000000 */
[----:B------:R-:W-:Y:S06]  /*0040*/  BSSY.RECONVERGENT B0, `(.L_x_0) ;  /* 0x0000017000007945 */ /* 0x000fec0003800200 */
[----:B------:R-:W2:Y:S08]  /*0050*/  S2UR UR6, SR_CTAID.X ;  /* 0x00000000000679c3 */ /* 0x000eb00000002500 */
[----:B------:R-:W2:Y:S08]  /*0060*/  LDC R7, c[0x0][0x360] ;  /* 0x0000d800ff077b82 */ /* 0x000eb00000000800 */
[----:B------:R-:W3:Y:S01]  /*0070*/  LDC.64 R4, c[0x0][0x380] ;  /* 0x0000e000ff047b82 */ /* 0x000ee20000000a00 */
[----:B-1----:R-:W-:Y:S01]  /*0080*/  ULEA UR4, UR5, UR4, 0x18 ;  /* 0x0000000405047291 */ /* 0x002fe2000f8ec0ff */
[C---:B0-----:R-:W-:Y:S01]  /*0090*/  ISETP.GT.U32.AND P0, PT, R0.reuse, 0x2, PT ;  /* 0x000000020000780c */ /* 0x041fe20003f04070 */
[----:B--2---:R-:W-:Y:S01]  /*00a0*/  IMAD R7, R7, UR6, R0 ;  /* 0x0000000607077c24 */ /* 0x004fe2000f8e0200 */
[----:B------:R-:W0:Y:S03]  /*00b0*/  LDCU.64 UR6, c[0x0][0x358] ;  /* 0x00006b00ff0677ac */ /* 0x000e260008000a00 */
[----:B------:R-:W-:Y:S01]  /*00c0*/  LEA R0, R0, UR4, 0x2 ;  /* 0x0000000400007c11 */ /* 0x000fe2000f8e10ff */
[----:B---3--:R-:W-:-:S07]  /*00d0*/  IMAD.WIDE R2, R7, 0x4, R4 ;  /* 0x0000000407027825 */ /* 0x008fce00078e0204 */
[----:B------:R-:W-:Y:S05]  /*00e0*/  @P0 BRA `(.L_x_1) ;  /* 0x0000000000300947 */ /* 0x000fea0003800000 */
[----:B------:R-:W1:Y:S01]  /*00f0*/  LDCU UR4, c[0x0][0x390] ;  /* 0x00007200ff0477ac */ /* 0x000e620008000800 */
[C---:B------:R-:W-:Y:S01]  /*0100*/  ISETP.GE.AND P0, PT, R7.reuse, 0x3, PT ;  /* 0x000000030700780c */ /* 0x040fe20003f06270 */
[----:B------:R-:W-:Y:S02]  /*0110*/  VIADD R6, R7, 0x10 ;  /* 0x0000001007067836 */ /* 0x000fe40000000000 */
[----:B------:R-:W-:-:S10]  /*0120*/  IMAD.MOV.U32 R9, RZ, RZ, RZ ;  /* 0x000000ffff097224 */ /* 0x000fd400078e00ff */
[----:B------:R-:W-:Y:S01]  /*0130*/  @P0 VIADD R11, R7, 0xfffffffd ;  /* 0xfffffffd070b0836 */ /* 0x000fe20000000000 */
[----:B-1----:R-:W-:-:S03]  /*0140*/  ISETP.GE.AND P1, PT, R6, UR4, PT ;  /* 0x0000000406007c0c */ /* 0x002fc6000bf26270 */
[----:B------:R-:W-:-:S05]  /*0150*/  @P0 IMAD.WIDE.U32 R4, R11, 0x4, R4 ;  /* 0x000000040b040825 */ /* 0x000fca00078e0004 */
[----:B0-----:R-:W2:Y:S05]  /*0160*/  @P0 LDG.E R9, desc[UR6][R4.64] ;  /* 0x0000000604090981 */ /* 0x001eaa000c1e1900 */
[----:B------:R-:W3:Y:S04]  /*0170*/  @!P1 LDG.E R11, desc[UR6][R2.64+0x40] ;  /* 0x00004006020b9981 */ /* 0x000ee8000c1e1900 */
[----:B--2---:R1:W-:Y:S04]  /*0180*/  STS [R0], R9 ;  /* 0x0000000900007388 */ /* 0x0043e80000000800 */
[----:B---3--:R1:W-:Y:S04]  /*0190*/  @!P1 STS [R0+0x4c], R11 ;  /* 0x00004c0b00009388 */ /* 0x0083e80000000800 */
[----:B------:R1:W-:Y:S02]  /*01a0*/  @P1 STS [R0+0x4c], RZ ;  /* 0x00004cff00001388 */ /* 0x0003e40000000800 */
.L_x_1:
[----:B0-----:R-:W-:Y:S05]  /*01b0*/  BSYNC.RECONVERGENT B0 ;  /* 0x0000000000007941 */ /* 0x001fea0003800200 */
.L_x_0:
[----:B------:R-:W0:Y:S01]  /*01c0*/  LDCU UR4, c[0x0][0x390] ;  /* 0x00007200ff0477ac */ /* 0x000e220008000800 */
[----:B------:R-:W-:Y:S01]  /*01d0*/  BSSY.RECONVERGENT B0, `(.L_x_2) ;  /* 0x0000005000007945 */ /* 0x000fe20003800200 */
[----:B0-----:R-:W-:-:S13]  /*01e0*/  ISETP.GE.AND P0, PT, R7, UR4, PT ;  /* 0x0000000407007c0c */ /* 0x001fda000bf06270 */
[----:B------:R-:W-:Y:S05]  /*01f0*/  @P0 BRA `(.L_x_3) ;  /* 0x0000000000080947 */ /* 0x000fea0003800000 */
[----:B------:R-:W2:Y:S04]  /*0200*/  LDG.E R3, desc[UR6][R2.64] ;  /* 0x0000000602037981 */ /* 0x000ea8000c1e1900 */
[----:B--2---:R0:W-:Y:S02]  /*0210*/  STS [R0+0xc], R3 ;  /* 0x00000c0300007388 */ /* 0x0041e40000000800 */
.L_x_3:
[----:B------:R-:W-:Y:S05]  /*0220*/  BSYNC.RECONVERGENT B0 ;  /* 0x0000000000007941 */ /* 0x000fea0003800200 */
.L_x_2:
[----:B------:R-:W-:Y:S06]  /*0230*/  BAR.SYNC.DEFER_BLOCKING 0x0 ;  /* 0x0000000000007b1d */ /* 0x000fec0000010000 */
[----:B------:R-:W-:Y:S05]  /*0240*/  @P0 EXIT ;  /* 0x000000000000094d */ /* 0x000fea0003800000 */
[----:B------:R-:W-:Y:S01]  /*0250*/  LDS R4, [R0] ;  /* 0x0000000000047984 */ /* 0x000fe20000000800 */
[----:B0-----:R-:W0:Y:S03]  /*0260*/  LDC.64 R2, c[0x0][0x388] ;  /* 0x0000e200ff027b82 */ /* 0x001e260000000a00 */
[----:B------:R-:W-:Y:S04]  /*0270*/  LDS R5, [R0+0x4] ;  /* 0x0000040000057984 */ /* 0x000fe80000000800 */
[----:B------:R-:W2:Y:S04]  /*0280*/  LDS R6, [R0+0x8] ;  /* 0x0000080000067984 */ /* 0x000ea80000000800 */
[----:B-1----:R-:W-:Y:S04]  /*0290*/  LDS R9, [R0+0xc] ;  /* 0x00000c0000097984 */ /* 0x002fe80000000800 */
[----:B------:R-:W1:Y:S04]  /*02a0*/  LDS R8, [R0+0x10] ;  /* 0x0000100000087984 */ /* 0x000e680000000800 */
[----:B------:R-:W-:Y:S04]  /*02b0*/  LDS R11, [R0+0x14] ;  /* 0x00001400000b7984 */ /* 0x000fe80000000800 */
[----:B------:R-:W3:Y:S01]  /*02c0*/  LDS R10, [R0+0x18] ;  /* 0x00001800000a7984 */ /* 0x000ee20000000800 */
[----:B0-----:R-:W-:Y:S01]  /*02d0*/  IMAD.WIDE R2, R7, 0x4, R2 ;  /* 0x0000000407027825 */ /* 0x001fe200078e0202 */
[----:B--2---:R-:W-:-:S04]  /*02e0*/  IADD3 R4, PT, PT, R6, R5, R4 ;  /* 0x0000000506047210 */ /* 0x004fc80007ffe004 */
[----:B-1----:R-:W-:-:S04]  /*02f0*/  IADD3 R4, PT, PT, R8, R9, R4 ;  /* 0x0000000908047210 */ /* 0x002fc80007ffe004 */
[----:B---3--:R-:W-:-:S05]  /*0300*/  IADD3 R11, PT, PT, R10, R11, R4 ;  /* 0x0000000b0a0b7210 */ /* 0x008fca0007ffe004 */
[----:B------:R-:W-:Y:S01]  /*0310*/  STG.E desc[UR6][R2.64], R11 ;  /* 0x0000000b02007986 */ /* 0x000fe2000c101906 */
[----:B------:R-:W-:Y:S05]  /*0320*/  EXIT ;  /* 0x000000000000794d */ /* 0x000fea0003800000 */
.L_x_4:
[----:B------:R-:W-:-:S00]  /*0330*/  BRA `(.L_x_4) ;  /* 0xfffffffc00fc7947 */ /* 0x000fc0000383ffff */
[----:B------:R-:W-:-:S00]  /*0340*/  NOP ;  /* 0x0000000000007918 */ /* 0x000fc00000000000 */
        /* <DEDUP_REMOVED lines=11> */
.L_x_5:


//--------------------- .nv.shared._Z10stencil_1DPiS_i --------------------------
	.section	.nv.shared._Z10stencil_1DPiS_i,"aw",@nobits
	.sectionflags	@""
	.align	4
.nv.shared._Z10stencil_1DPiS_i:
	.zero		1112


//--------------------- .nv.shared.reserved.0     --------------------------
	.section	.nv.shared.reserved.0,"aw",@nobits
	.weak		__nv_reservedSMEM_offset_0_alias
	.size		__nv_reservedSMEM_offset_0_alias, 0, 64
	.other		__nv_reservedSMEM_offset_0_alias,@"STO_CUDA_RESERVED_SHARED STV_DEFAULT"
__nv_reservedSMEM_offset_0_alias:
	.zero		0
	.zero		64


//--------------------- .nv.constant0._Z10stencil_1DPiS_i --------------------------
	.section	.nv.constant0._Z10stencil_1DPiS_i,"a",@progbits
	.sectionflags	@""
	.align	4
.nv.constant0._Z10stencil_1DPiS_i:
	.zero		916


//--------------------- SYMBOLS --------------------------

	.type		.nv.reservedSmem.offset0,@object
	.size		.nv.reservedSmem.offset0,0x4
	.type		.nv.reservedSmem.cap,@object
	.size		.nv.reservedSmem.cap,0x4
